//
// Generated by NVIDIA NVVM Compiler
//
// Compiler Build ID: CL-36424714
// Cuda compilation tools, release 13.0, V13.0.88
// Based on NVVM 20.0.0
//

.version 9.0
.target sm_100
.address_size 64

	// .globl	_Z16processCustomersP17strutturaCustomermPS0_Pf

.visible .entry _Z16processCustomersP17strutturaCustomermPS0_Pf(
	.param .u64 .ptr .align 1 _Z16processCustomersP17strutturaCustomermPS0_Pf_param_0,
	.param .u64 _Z16processCustomersP17strutturaCustomermPS0_Pf_param_1,
	.param .u64 .ptr .align 1 _Z16processCustomersP17strutturaCustomermPS0_Pf_param_2,
	.param .u64 .ptr .align 1 _Z16processCustomersP17strutturaCustomermPS0_Pf_param_3
)
{
	.reg .pred 	%p<6>;
	.reg .b16 	%rs<18>;
	.reg .b32 	%r<28>;
	.reg .b32 	%f<2>;
	.reg .b64 	%rd<30>;

	ld.param.u64 	%rd12, [_Z16processCustomersP17strutturaCustomermPS0_Pf_param_0];
	ld.param.u64 	%rd13, [_Z16processCustomersP17strutturaCustomermPS0_Pf_param_1];
	ld.param.u64 	%rd14, [_Z16processCustomersP17strutturaCustomermPS0_Pf_param_2];
	ld.param.u64 	%rd15, [_Z16processCustomersP17strutturaCustomermPS0_Pf_param_3];
	mov.u32 	%r6, %tid.x;
	mov.u32 	%r7, %ctaid.x;
	mov.u32 	%r1, %ntid.x;
	mad.lo.s32 	%r27, %r7, %r1, %r6;
	cvt.s64.s32 	%rd27, %r27;
	setp.le.u64 	%p1, %rd13, %rd27;
	@%p1 bra 	$L__BB0_8;
	mov.u32 	%r8, %nctaid.x;
	mul.lo.s32 	%r3, %r1, %r8;
	cvta.to.global.u64 	%rd2, %rd12;
	cvta.to.global.u64 	%rd3, %rd15;
	cvta.to.global.u64 	%rd4, %rd14;
$L__BB0_2:
	mad.lo.s64 	%rd6, %rd27, 56, %rd2;
	mov.b64 	%rd28, 0;
$L__BB0_3:
	mov.u64 	%rd7, %rd28;
	add.s64 	%rd17, %rd6, %rd7;
	ld.global.u8 	%rs7, [%rd17];
	setp.ne.s16 	%p2, %rs7, 0;
	add.s64 	%rd28, %rd7, 1;
	@%p2 bra 	$L__BB0_3;
	ld.global.s8 	%rs17, [%rd6];
	setp.lt.u64 	%p3, %rd7, 2;
	@%p3 bra 	$L__BB0_7;
	mov.b16 	%rs15, 1;
	mov.b64 	%rd29, 1;
$L__BB0_6:
	shl.b16 	%rs9, %rs17, 6;
	cvt.u32.u16 	%r9, %rs9;
	add.s64 	%rd19, %rd6, %rd29;
	ld.global.s8 	%r10, [%rd19];
	add.s32 	%r11, %r9, %r10;
	cvt.u16.u32 	%rs10, %r11;
	add.s16 	%rs17, %rs17, %rs10;
	add.s16 	%rs15, %rs15, 1;
	cvt.u64.u16 	%rd29, %rs15;
	setp.gt.u64 	%p4, %rd7, %rd29;
	@%p4 bra 	$L__BB0_6;
$L__BB0_7:
	mul.hi.u16 	%rs11, %rs17, -13107;
	shr.u16 	%rs12, %rs11, 3;
	mul.lo.s16 	%rs13, %rs12, 10;
	sub.s16 	%rs14, %rs17, %rs13;
	cvt.u32.u16 	%r12, %rs14;
	mul.wide.u32 	%rd20, %r12, 4;
	add.s64 	%rd21, %rd3, %rd20;
	atom.global.add.f32 	%f1, [%rd21], 0f3F800000;
	cvt.rzi.s32.f32 	%r13, %f1;
	mul.wide.u32 	%rd22, %r12, 8;
	add.s64 	%rd23, %rd4, %rd22;
	ld.global.u64 	%rd24, [%rd23];
	mul.wide.s32 	%rd25, %r13, 56;
	add.s64 	%rd26, %rd24, %rd25;
	ld.global.v2.u32 	{%r14, %r15}, [%rd6];
	ld.global.v2.u32 	{%r16, %r17}, [%rd6+8];
	ld.global.v2.u32 	{%r18, %r19}, [%rd6+16];
	ld.global.v2.u32 	{%r20, %r21}, [%rd6+24];
	ld.global.v2.u32 	{%r22, %r23}, [%rd6+32];
	ld.global.v2.u32 	{%r24, %r25}, [%rd6+40];
	st.v2.u32 	[%rd26], {%r14, %r15};
	st.v2.u32 	[%rd26+8], {%r16, %r17};
	st.v2.u32 	[%rd26+16], {%r18, %r19};
	st.v2.u32 	[%rd26+24], {%r20, %r21};
	st.v2.u32 	[%rd26+32], {%r22, %r23};
	st.v2.u32 	[%rd26+40], {%r24, %r25};
	ld.global.u32 	%r26, [%rd6+48];
	st.u32 	[%rd26+48], %r26;
	add.s32 	%r27, %r27, %r3;
	cvt.s64.s32 	%rd27, %r27;
	setp.gt.u64 	%p5, %rd13, %rd27;
	@%p5 bra 	$L__BB0_2;
$L__BB0_8:
	bar.sync 	0;
	ret;

}


// ===== COMPILED SASS (sm_100) =====

	.target	sm_100

	.elftype	@"ET_EXEC"


//--------------------- .note.nv.tkinfo           --------------------------
	.section	.note.nv.tkinfo,"",@"SHT_NOTE"
	.sectionflags	@"SHF_NOTE_NV_TKINFO"
	.tkinfo
        /*0018*/ 	.word	0x00000002
        /*0030*/ 	.string	""
        /*0030*/ 	.string	"ptxas"
        /*0030*/ 	.string	"Cuda compilation tools, release 13.0, V13.0.88"
        /*0030*/ 	.string	"Build cuda_13.0.r13.0/compiler.36424714_0"
        /*0030*/ 	.string	"-arch sm_100 -m 64 "



//--------------------- .note.nv.cuinfo           --------------------------
	.section	.note.nv.cuinfo,"",@"SHT_NOTE"
	.sectionflags	@"SHF_NOTE_NV_CUINFO"
        /*0018*/ 	.short	0x0002
        /*001a*/ 	.short	0x0064
        /*001c*/ 	.short	0x0082
	.zero		2


//--------------------- .nv.info                  --------------------------
	.section	.nv.info,"",@"SHT_CUDA_INFO"
	.align	4


	//----- nvinfo : EIATTR_REGCOUNT
	.align		4
        /*0000*/ 	.byte	0x04, 0x2f
        /*0002*/ 	.short	(.L_1 - .L_0)
	.align		4
.L_0:
        /*0004*/ 	.word	index@(_Z16processCustomersP17strutturaCustomermPS0_Pf)
        /*0008*/ 	.word	0x0000001c


	//----- nvinfo : EIATTR_FRAME_SIZE
	.align		4
.L_1:
        /*000c*/ 	.byte	0x04, 0x11
        /*000e*/ 	.short	(.L_3 - .L_2)
	.align		4
.L_2:
        /*0010*/ 	.word	index@(_Z16processCustomersP17strutturaCustomermPS0_Pf)
        /*0014*/ 	.word	0x00000000


	//----- nvinfo : EIATTR_MIN_STACK_SIZE
	.align		4
.L_3:
        /*0018*/ 	.byte	0x04, 0x12
        /*001a*/ 	.short	(.L_5 - .L_4)
	.align		4
.L_4:
        /*001c*/ 	.word	index@(_Z16processCustomersP17strutturaCustomermPS0_Pf)
        /*0020*/ 	.word	0x00000000
.L_5:


//--------------------- .nv.compat                --------------------------
	.section	.nv.compat,"",@"SHT_CUDA_COMPAT_INFO"
	.align	4
        /*0000*/ 	.byte	0x02, 0x09, 0x00, 0x00, 0x02, 0x02, 0x01, 0x00, 0x02, 0x05, 0x05, 0x00, 0x03, 0x07, 0x01, 0x01
        /*0010*/ 	.byte	0x02, 0x03, 0x00, 0x00, 0x02, 0x06, 0x01, 0x00, 0x04, 0x0b, 0x08, 0x00, 0x09, 0x00, 0x00, 0x00
        /*0020*/ 	.byte	0x00, 0x00, 0x00, 0x00


//--------------------- .nv.info._Z16processCustomersP17strutturaCustomermPS0_Pf --------------------------
	.section	.nv.info._Z16processCustomersP17strutturaCustomermPS0_Pf,"",@"SHT_CUDA_INFO"
	.sectionflags	@""
	.align	4


	//----- nvinfo : EIATTR_CUDA_API_VERSION
	.align		4
        /*0000*/ 	.byte	0x04, 0x37
        /*0002*/ 	.short	(.L_7 - .L_6)
.L_6:
        /*0004*/ 	.word	0x00000082


	//----- nvinfo : EIATTR_KPARAM_INFO
	.align		4
.L_7:
        /*0008*/ 	.byte	0x04, 0x17
        /*000a*/ 	.short	(.L_9 - .L_8)
.L_8:
        /*000c*/ 	.word	0x00000000
        /*0010*/ 	.short	0x0003
        /*0012*/ 	.short	0x0018
        /*0014*/ 	.byte	0x00, 0xf5, 0x21, 0x00


	//----- nvinfo : EIATTR_KPARAM_INFO
	.align		4
.L_9:
        /*0018*/ 	.byte	0x04, 0x17
        /*001a*/ 	.short	(.L_11 - .L_10)
.L_10:
        /*001c*/ 	.word	0x00000000
        /*0020*/ 	.short	0x0002
        /*0022*/ 	.short	0x0010
        /*0024*/ 	.byte	0x00, 0xf5, 0x21, 0x00


	//----- nvinfo : EIATTR_KPARAM_INFO
	.align		4
.L_11:
        /*0028*/ 	.byte	0x04, 0x17
        /*002a*/ 	.short	(.L_13 - .L_12)
.L_12:
        /*002c*/ 	.word	0x00000000
        /*0030*/ 	.short	0x0001
        /*0032*/ 	.short	0x0008
        /*0034*/ 	.byte	0x00, 0xf0, 0x21, 0x00


	//----- nvinfo : EIATTR_KPARAM_INFO
	.align		4
.L_13:
        /*0038*/ 	.byte	0x04, 0x17
        /*003a*/ 	.short	(.L_15 - .L_14)
.L_14:
        /*003c*/ 	.word	0x00000000
        /*0040*/ 	.short	0x0000
        /*0042*/ 	.short	0x0000
        /*0044*/ 	.byte	0x00, 0xf5, 0x21, 0x00


	//----- nvinfo : EIATTR_SPARSE_MMA_MASK
	.align		4
.L_15:
        /*0048*/ 	.byte	0x03, 0x50
        /*004a*/ 	.short	0x0000


	//----- nvinfo : EIATTR_MAXREG_COUNT
	.align		4
        /*004c*/ 	.byte	0x03, 0x1b
        /*004e*/ 	.short	0x00ff


	//----- nvinfo : EIATTR_NUM_BARRIERS
	.align		4
        /*0050*/ 	.byte	0x02, 0x4c
        /*0052*/ 	.byte	0x01
	.zero		1


	//----- nvinfo : EIATTR_MERCURY_ISA_VERSION
	.align		4
        /*0054*/ 	.byte	0x03, 0x5f
        /*0056*/ 	.short	0x0101


	//----- nvinfo : EIATTR_VRC_CTA_INIT_COUNT
	.align		4
        /*0058*/ 	.byte	0x02, 0x4a
	.zero		1
	.zero		1


	//----- nvinfo : EIATTR_EXIT_INSTR_OFFSETS
	.align		4
        /*005c*/ 	.byte	0x04, 0x1c
        /*005e*/ 	.short	(.L_17 - .L_16)


	//   ....[0]....
.L_16:
        /*0060*/ 	.word	0x00000730


	//----- nvinfo : EIATTR_CRS_STACK_SIZE
	.align		4
.L_17:
        /*0064*/ 	.byte	0x04, 0x1e
        /*0066*/ 	.short	(.L_19 - .L_18)
.L_18:
        /*0068*/ 	.word	0x00000000


	//----- nvinfo : EIATTR_CBANK_PARAM_SIZE
	.align		4
.L_19:
        /*006c*/ 	.byte	0x03, 0x19
        /*006e*/ 	.short	0x0020


	//----- nvinfo : EIATTR_PARAM_CBANK
	.align		4
        /*0070*/ 	.byte	0x04, 0x0a
        /*0072*/ 	.short	(.L_21 - .L_20)
	.align		4
.L_20:
        /*0074*/ 	.word	index@(.nv.constant0._Z16processCustomersP17strutturaCustomermPS0_Pf)
        /*0078*/ 	.short	0x0380
        /*007a*/ 	.short	0x0020


	//----- nvinfo : EIATTR_SW_WAR
	.align		4
.L_21:
        /*007c*/ 	.byte	0x04, 0x36
        /*007e*/ 	.short	(.L_23 - .L_22)
.L_22:
        /*0080*/ 	.word	0x00000008
.L_23:


//--------------------- .nv.callgraph             --------------------------
	.section	.nv.callgraph,"",@"SHT_CUDA_CALLGRAPH"
	.align	4
	.sectionentsize	8
	.align		4
        /*0000*/ 	.word	0x00000000
	.align		4
        /*0004*/ 	.word	0xffffffff
	.align		4
        /*0008*/ 	.word	0x00000000
	.align		4
        /*000c*/ 	.word	0xfffffffe
	.align		4
        /*0010*/ 	.word	0x00000000
	.align		4
        /*0014*/ 	.word	0xfffffffd
	.align		4
        /*0018*/ 	.word	0x00000000
	.align		4
        /*001c*/ 	.word	0xfffffffc


//--------------------- .text._Z16processCustomersP17strutturaCustomermPS0_Pf --------------------------
	.section	.text._Z16processCustomersP17strutturaCustomermPS0_Pf,"ax",@progbits
	.align	128
        .global         _Z16processCustomersP17strutturaCustomermPS0_Pf
        .type           _Z16processCustomersP17strutturaCustomermPS0_Pf,@function
        .size           _Z16processCustomersP17strutturaCustomermPS0_Pf,(.L_x_9 - _Z16processCustomersP17strutturaCustomermPS0_Pf)
        .other          _Z16processCustomersP17strutturaCustomermPS0_Pf,@"STO_CUDA_ENTRY STV_DEFAULT"
_Z16processCustomersP17strutturaCustomermPS0_Pf:
.text._Z16processCustomersP17strutturaCustomermPS0_Pf:
[----:B------:R-:W-:Y:S01]  /*0000*/  LDC R1, c[0x0][0x37c] ;  /* 0x0000df00ff017b82 */ /* 0x000fe20000000800 */
[----:B------:R-:W0:Y:S07]  /*0010*/  S2R R0, SR_TID.X ;  /* 0x0000000000007919 */ /* 0x000e2e0000002100 */
[----:B------:R-:W0:Y:S01]  /*0020*/  S2UR UR4, SR_CTAID.X ;  /* 0x00000000000479c3 */ /* 0x000e220000002500 */
[----:B------:R-:W1:Y:S01]  /*0030*/  LDCU.64 UR6, c[0x0][0x388] ;  /* 0x00007100ff0677ac */ /* 0x000e620008000a00 */
[----:B------:R-:W-:Y:S06]  /*0040*/  BSSY.RECONVERGENT B0, `(.L_x_0) ;  /* 0x000006d000007945 */ /* 0x000fec0003800200 */
[----:B------:R-:W0:Y:S02]  /*0050*/  LDC R5, c[0x0][0x360] ;  /* 0x0000d800ff057b82 */ /* 0x000e240000000800 */
[----:B0-----:R-:W-:-:S05]  /*0060*/  IMAD R0, R5, UR4, R0 ;  /* 0x0000000405007c24 */ /* 0x001fca000f8e0200 */
[----:B-1----:R-:W-:Y:S02]  /*0070*/  ISETP.GE.U32.AND P0, PT, R0, UR6, PT ;  /* 0x0000000600007c0c */ /* 0x002fe4000bf06070 */
[----:B------:R-:W-:-:S04]  /*0080*/  SHF.R.S32.HI R2, RZ, 0x1f, R0 ;  /* 0x0000001fff027819 */ /* 0x000fc80000011400 */
[----:B------:R-:W-:-:S13]  /*0090*/  ISETP.GE.U32.AND.EX P0, PT, R2, UR7, PT, P0 ;  /* 0x0000000702007c0c */ /* 0x000fda000bf06100 */
[----:B------:R-:W-:Y:S05]  /*00a0*/  @P0 BRA `(.L_x_1) ;  /* 0x0000000400980947 */ /* 0x000fea0003800000 */
[----:B------:R-:W0:Y:S01]  /*00b0*/  LDC.64 R10, c[0x0][0x358] ;  /* 0x0000d600ff0a7b82 */ /* 0x000e220000000a00 */
[----:B------:R-:W1:Y:S01]  /*00c0*/  LDCU UR4, c[0x0][0x370] ;  /* 0x00006e00ff0477ac */ /* 0x000e620008000800 */
[----:B------:R-:W-:Y:S02]  /*00d0*/  IMAD.MOV.U32 R25, RZ, RZ, R0 ;  /* 0x000000ffff197224 */ /* 0x000fe400078e0000 */
[----:B-1----:R-:W-:-:S07]  /*00e0*/  IMAD R5, R5, UR4, RZ ;  /* 0x0000000405057c24 */ /* 0x002fce000f8e02ff */
.L_x_7:
[----:B-1----:R-:W1:Y:S01]  /*00f0*/  LDC.64 R6, c[0x0][0x380] ;  /* 0x0000e000ff067b82 */ /* 0x002e620000000a00 */
[----:B------:R-:W-:Y:S01]  /*0100*/  IMAD R3, R2, 0x38, RZ ;  /* 0x0000003802037824 */ /* 0x000fe200078e02ff */
[----:B------:R-:W-:Y:S01]  /*0110*/  BSSY.RECONVERGENT B1, `(.L_x_2) ;  /* 0x0000011000017945 */ /* 0x000fe20003800200 */
[----:B------:R-:W-:Y:S02]  /*0120*/  IMAD.MOV.U32 R13, RZ, RZ, RZ ;  /* 0x000000ffff0d7224 */ /* 0x000fe400078e00ff */
[----:B------:R-:W-:Y:S02]  /*0130*/  IMAD.MOV.U32 R15, RZ, RZ, RZ ;  /* 0x000000ffff0f7224 */ /* 0x000fe400078e00ff */
[----:B-1----:R-:W-:-:S04]  /*0140*/  IMAD.WIDE.U32 R6, R25, 0x38, R6 ;  /* 0x0000003819067825 */ /* 0x002fc800078e0006 */
[----:B------:R-:W-:Y:S02]  /*0150*/  IMAD.IADD R3, R7, 0x1, R3 ;  /* 0x0000000107037824 */ /* 0x000fe400078e0203 */
[----:B------:R-:W-:-:S07]  /*0160*/  IMAD.MOV.U32 R2, RZ, RZ, R6 ;  /* 0x000000ffff027224 */ /* 0x000fce00078e0006 */
.L_x_3:
[----:B0-----:R-:W-:Y:S02]  /*0170*/  R2UR UR4, R10 ;  /* 0x000000000a0472ca */ /* 0x001fe400000e0000 */
[----:B------:R-:W-:Y:S02]  /*0180*/  R2UR UR5, R11 ;  /* 0x000000000b0572ca */ /* 0x000fe400000e0000 */
[----:B------:R-:W-:-:S05]  /*0190*/  IADD3 R8, P0, PT, R13, R6, RZ ;  /* 0x000000060d087210 */ /* 0x000fca0007f1e0ff */
[----:B------:R-:W-:-:S06]  /*01a0*/  IMAD.X R9, R15, 0x1, R3, P0 ;  /* 0x000000010f097824 */ /* 0x000fcc00000e0603 */
[----:B------:R-:W2:Y:S01]  /*01b0*/  LDG.E.U8 R8, desc[UR4][R8.64] ;  /* 0x0000000408087981 */ /* 0x000ea2000c1e1100 */
[----:B------:R-:W-:Y:S01]  /*01c0*/  IMAD.MOV.U32 R16, RZ, RZ, R13 ;  /* 0x000000ffff107224 */ /* 0x000fe200078e000d */
[----:B------:R-:W-:Y:S01]  /*01d0*/  IADD3 R13, P1, PT, R13, 0x1, RZ ;  /* 0x000000010d0d7810 */ /* 0x000fe20007f3e0ff */
[----:B------:R-:W-:-:S04]  /*01e0*/  IMAD.MOV.U32 R18, RZ, RZ, R15 ;  /* 0x000000ffff127224 */ /* 0x000fc800078e000f */
[----:B------:R-:W-:Y:S01]  /*01f0*/  IMAD.X R15, RZ, RZ, R15, P1 ;  /* 0x000000ffff0f7224 */ /* 0x000fe200008e060f */
[----:B--2---:R-:W-:-:S13]  /*0200*/  ISETP.NE.AND P0, PT, R8, RZ, PT ;  /* 0x000000ff0800720c */ /* 0x004fda0003f05270 */
[----:B------:R-:W-:Y:S05]  /*0210*/  @P0 BRA `(.L_x_3) ;  /* 0xfffffffc00d40947 */ /* 0x000fea000383ffff */
[----:B------:R-:W-:Y:S05]  /*0220*/  BSYNC.RECONVERGENT B1 ;  /* 0x0000000000017941 */ /* 0x000fea0003800200 */
.L_x_2:
[----:B------:R-:W-:Y:S02]  /*0230*/  ISETP.GE.U32.AND P0, PT, R16, 0x2, PT ;  /* 0x000000021000780c */ /* 0x000fe40003f06070 */
[----:B------:R-:W-:Y:S02]  /*0240*/  R2UR UR4, R10 ;  /* 0x000000000a0472ca */ /* 0x000fe400000e0000 */
[----:B------:R-:W-:Y:S02]  /*0250*/  R2UR UR5, R11 ;  /* 0x000000000b0572ca */ /* 0x000fe400000e0000 */
[----:B------:R-:W-:Y:S01]  /*0260*/  ISETP.GE.U32.AND.EX P0, PT, R18, RZ, PT, P0 ;  /* 0x000000ff1200720c */ /* 0x000fe20003f06100 */
[----:B------:R-:W-:Y:S10]  /*0270*/  BSSY.RECONVERGENT B1, `(.L_x_4) ;  /* 0x0000014000017945 */ /* 0x000ff40003800200 */
[----:B------:R0:W5:Y:S02]  /*0280*/  LDG.E.S8 R4, desc[UR4][R2.64] ;  /* 0x0000000402047981 */ /* 0x000164000c1e1300 */
[----:B------:R-:W-:Y:S05]  /*0290*/  @!P0 BRA `(.L_x_5) ;  /* 0x0000000000448947 */ /* 0x000fea0003800000 */
[----:B------:R-:W-:Y:S02]  /*02a0*/  IMAD.MOV.U32 R12, RZ, RZ, 0x1 ;  /* 0x00000001ff0c7424 */ /* 0x000fe400078e00ff */
[----:B------:R-:W-:Y:S02]  /*02b0*/  IMAD.MOV.U32 R15, RZ, RZ, 0x1 ;  /* 0x00000001ff0f7424 */ /* 0x000fe400078e00ff */
[----:B------:R-:W-:-:S07]  /*02c0*/  IMAD.MOV.U32 R17, RZ, RZ, RZ ;  /* 0x000000ffff117224 */ /* 0x000fce00078e00ff */
.L_x_6:
[----:B------:R-:W-:Y:S02]  /*02d0*/  R2UR UR4, R10 ;  /* 0x000000000a0472ca */ /* 0x000fe400000e0000 */
[----:B------:R-:W-:Y:S02]  /*02e0*/  R2UR UR5, R11 ;  /* 0x000000000b0572ca */ /* 0x000fe400000e0000 */
[----:B------:R-:W-:-:S05]  /*02f0*/  IADD3 R8, P0, PT, R15, R6, RZ ;  /* 0x000000060f087210 */ /* 0x000fca0007f1e0ff */
[----:B------:R-:W-:-:S06]  /*0300*/  IMAD.X R9, R17, 0x1, R3, P0 ;  /* 0x0000000111097824 */ /* 0x000fcc00000e0603 */
[----:B------:R-:W2:Y:S01]  /*0310*/  LDG.E.S8 R8, desc[UR4][R8.64] ;  /* 0x0000000408087981 */ /* 0x000ea2000c1e1300 */
[----:B------:R-:W-:Y:S02]  /*0320*/  VIADD R14, R12, 0x1 ;  /* 0x000000010c0e7836 */ /* 0x000fe40000000000 */
[----:B-----5:R-:W-:-:S03]  /*0330*/  IMAD.SHL.U32 R12, R4, 0x40, RZ ;  /* 0x00000040040c7824 */ /* 0x020fc600078e00ff */
[----:B------:R-:W-:Y:S02]  /*0340*/  LOP3.LUT R15, R14, 0xffff, RZ, 0xc0, !PT ;  /* 0x0000ffff0e0f7812 */ /* 0x000fe400078ec0ff */
[----:B------:R-:W-:Y:S02]  /*0350*/  LOP3.LUT R13, R12, 0xffff, RZ, 0xc0, !PT ;  /* 0x0000ffff0c0d7812 */ /* 0x000fe400078ec0ff */
[----:B------:R-:W-:Y:S02]  /*0360*/  ISETP.GT.U32.AND P0, PT, R16, R15, PT ;  /* 0x0000000f1000720c */ /* 0x000fe40003f04070 */
[----:B------:R-:W-:Y:S02]  /*0370*/  PRMT R12, R14, 0x7610, R12 ;  /* 0x000076100e0c7816 */ /* 0x000fe4000000000c */
[----:B------:R-:W-:Y:S02]  /*0380*/  ISETP.GT.U32.AND.EX P0, PT, R18, RZ, PT, P0 ;  /* 0x000000ff1200720c */ /* 0x000fe40003f04100 */
[----:B--2---:R-:W-:-:S11]  /*0390*/  IADD3 R4, PT, PT, R4, R13, R8 ;  /* 0x0000000d04047210 */ /* 0x004fd60007ffe008 */
[----:B------:R-:W-:Y:S05]  /*03a0*/  @P0 BRA `(.L_x_6) ;  /* 0xfffffffc00c80947 */ /* 0x000fea000383ffff */
.L_x_5:
[----:B------:R-:W-:Y:S05]  /*03b0*/  BSYNC.RECONVERGENT B1 ;  /* 0x0000000000017941 */ /* 0x000fea0003800200 */
.L_x_4:
[----:B-----5:R-:W-:Y:S01]  /*03c0*/  LOP3.LUT R6, R4, 0xffff, RZ, 0xc0, !PT ;  /* 0x0000ffff04067812 */ /* 0x020fe200078ec0ff */
[----:B------:R-:W-:Y:S01]  /*03d0*/  IMAD.MOV.U32 R15, RZ, RZ, 0x3f800000 ;  /* 0x3f800000ff0f7424 */ /* 0x000fe200078e00ff */
[----:B------:R-:W-:Y:S02]  /*03e0*/  R2UR UR4, R10 ;  /* 0x000000000a0472ca */ /* 0x000fe400000e0000 */
[----:B------:R-:W-:Y:S01]  /*03f0*/  R2UR UR5, R11 ;  /* 0x000000000b0572ca */ /* 0x000fe200000e0000 */
[----:B------:R-:W-:-:S05]  /*0400*/  IMAD R6, R6, 0xcccd, RZ ;  /* 0x0000cccd06067824 */ /* 0x000fca00078e02ff */
[----:B------:R-:W-:-:S04]  /*0410*/  SHF.R.U32.HI R6, RZ, 0x13, R6 ;  /* 0x00000013ff067819 */ /* 0x000fc80000011606 */
[----:B------:R-:W-:Y:S02]  /*0420*/  PRMT R8, R6, 0x9910, RZ ;  /* 0x0000991006087816 */ /* 0x000fe400000000ff */
[----:B------:R-:W1:Y:S03]  /*0430*/  LDC.64 R6, c[0x0][0x398] ;  /* 0x0000e600ff067b82 */ /* 0x000e660000000a00 */
[----:B------:R-:W-:-:S04]  /*0440*/  IMAD R8, R8, 0xa, RZ ;  /* 0x0000000a08087824 */ /* 0x000fc800078e02ff */
[----:B------:R-:W-:Y:S02]  /*0450*/  IMAD.MOV R13, RZ, RZ, -R8 ;  /* 0x000000ffff0d7224 */ /* 0x000fe400078e0a08 */
[----:B------:R-:W2:Y:S03]  /*0460*/  LDC.64 R8, c[0x0][0x390] ;  /* 0x0000e400ff087b82 */ /* 0x000ea60000000a00 */
[----:B------:R-:W-:-:S05]  /*0470*/  PRMT R13, R13, 0x7710, RZ ;  /* 0x000077100d0d7816 */ /* 0x000fca00000000ff */
[----:B------:R-:W-:-:S05]  /*0480*/  IMAD.IADD R4, R13, 0x1, R4 ;  /* 0x000000010d047824 */ /* 0x000fca00078e0204 */
[----:B------:R-:W-:-:S05]  /*0490*/  LOP3.LUT R13, R4, 0xffff, RZ, 0xc0, !PT ;  /* 0x0000ffff040d7812 */ /* 0x000fca00078ec0ff */
[----:B-1----:R-:W-:-:S06]  /*04a0*/  IMAD.WIDE.U32 R6, R13, 0x4, R6 ;  /* 0x000000040d067825 */ /* 0x002fcc00078e0006 */
[----:B------:R-:W3:Y:S01]  /*04b0*/  ATOMG.E.ADD.F32.FTZ.RN.STRONG.GPU PT, R6, desc[UR4][R6.64], R15 ;  /* 0x8000000f060679a3 */ /* 0x000ee2000c1ef304 */
[C---:B------:R-:W-:Y:S01]  /*04c0*/  R2UR UR6, R10.reuse ;  /* 0x000000000a0672ca */ /* 0x040fe200000e0000 */
[----:B--2---:R-:W-:Y:S01]  /*04d0*/  IMAD.WIDE.U32 R8, R13, 0x8, R8 ;  /* 0x000000080d087825 */ /* 0x004fe200078e0008 */
[C---:B------:R-:W-:Y:S02]  /*04e0*/  R2UR UR7, R11.reuse ;  /* 0x000000000b0772ca */ /* 0x040fe400000e0000 */
[C---:B------:R-:W-:Y:S02]  /*04f0*/  R2UR UR8, R10.reuse ;  /* 0x000000000a0872ca */ /* 0x040fe400000e0000 */
[C---:B------:R-:W-:Y:S01]  /*0500*/  R2UR UR9, R11.reuse ;  /* 0x000000000b0972ca */ /* 0x040fe200000e0000 */
[----:B------:R-:W2:Y:S01]  /*0510*/  LDG.E.64 R8, desc[UR4][R8.64] ;  /* 0x0000000408087981 */ /* 0x000ea2000c1e1b00 */
[----:B------:R-:W-:Y:S02]  /*0520*/  R2UR UR10, R10 ;  /* 0x000000000a0a72ca */ /* 0x000fe400000e0000 */
[----:B------:R-:W-:-:S02]  /*0530*/  R2UR UR11, R11 ;  /* 0x000000000b0b72ca */ /* 0x000fc400000e0000 */
[C---:B------:R-:W-:Y:S02]  /*0540*/  R2UR UR12, R10.reuse ;  /* 0x000000000a0c72ca */ /* 0x040fe400000e0000 */
[C---:B------:R-:W-:Y:S01]  /*0550*/  R2UR UR13, R11.reuse ;  /* 0x000000000b0d72ca */ /* 0x040fe200000e0000 */
[----:B------:R-:W4:Y:S01]  /*0560*/  LDG.E.64 R12, desc[UR6][R2.64] ;  /* 0x00000006020c7981 */ /* 0x000f22000c1e1b00 */
[C---:B------:R-:W-:Y:S02]  /*0570*/  R2UR UR14, R10.reuse ;  /* 0x000000000a0e72ca */ /* 0x040fe400000e0000 */
[C---:B------:R-:W-:Y:S01]  /*0580*/  R2UR UR15, R11.reuse ;  /* 0x000000000b0f72ca */ /* 0x040fe200000e0000 */
[----:B------:R-:W4:Y:S01]  /*0590*/  LDG.E.64 R14, desc[UR8][R2.64+0x8] ;  /* 0x00000808020e7981 */ /* 0x000f22000c1e1b00 */
[----:B------:R-:W-:Y:S02]  /*05a0*/  R2UR UR16, R10 ;  /* 0x000000000a1072ca */ /* 0x000fe400000e0000 */
[----:B------:R-:W-:Y:S01]  /*05b0*/  R2UR UR17, R11 ;  /* 0x000000000b1172ca */ /* 0x000fe200000e0000 */
[----:B------:R-:W4:Y:S04]  /*05c0*/  LDG.E.64 R16, desc[UR10][R2.64+0x10] ;  /* 0x0000100a02107981 */ /* 0x000f28000c1e1b00 */
[----:B------:R-:W4:Y:S04]  /*05d0*/  LDG.E.64 R18, desc[UR12][R2.64+0x18] ;  /* 0x0000180c02127981 */ /* 0x000f28000c1e1b00 */
[----:B------:R-:W4:Y:S04]  /*05e0*/  LDG.E.64 R20, desc[UR14][R2.64+0x20] ;  /* 0x0000200e02147981 */ /* 0x000f28000c1e1b00 */
[----:B------:R-:W4:Y:S01]  /*05f0*/  LDG.E.64 R22, desc[UR16][R2.64+0x28] ;  /* 0x0000281002167981 */ /* 0x000f22000c1e1b00 */
[----:B---3--:R-:W2:Y:S02]  /*0600*/  F2I.TRUNC.NTZ R7, R6 ;  /* 0x0000000600077305 */ /* 0x008ea4000020f100 */
[----:B--2---:R-:W-:-:S05]  /*0610*/  IMAD.WIDE R8, R7, 0x38, R8 ;  /* 0x0000003807087825 */ /* 0x004fca00078e0208 */
[----:B----4-:R1:W-:Y:S01]  /*0620*/  ST.E.64 desc[UR4][R8.64], R12 ;  /* 0x0000000c08007985 */ /* 0x0103e2000c101b04 */
[----:B------:R-:W2:Y:S03]  /*0630*/  LDCU.64 UR4, c[0x0][0x388] ;  /* 0x00007100ff0477ac */ /* 0x000ea60008000a00 */
[----:B------:R1:W-:Y:S04]  /*0640*/  ST.E.64 desc[UR6][R8.64+0x8], R14 ;  /* 0x0000080e08007985 */ /* 0x0003e8000c101b06 */
[----:B------:R1:W-:Y:S04]  /*0650*/  ST.E.64 desc[UR8][R8.64+0x10], R16 ;  /* 0x0000101008007985 */ /* 0x0003e8000c101b08 */
[----:B------:R1:W-:Y:S04]  /*0660*/  ST.E.64 desc[UR10][R8.64+0x18], R18 ;  /* 0x0000181208007985 */ /* 0x0003e8000c101b0a */
[----:B------:R1:W-:Y:S04]  /*0670*/  ST.E.64 desc[UR12][R8.64+0x20], R20 ;  /* 0x0000201408007985 */ /* 0x0003e8000c101b0c */
[----:B------:R1:W-:Y:S04]  /*0680*/  ST.E.64 desc[UR14][R8.64+0x28], R22 ;  /* 0x0000281608007985 */ /* 0x0003e8000c101b0e */
[----:B0-----:R0:W3:Y:S01]  /*0690*/  LDG.E R3, desc[UR16][R2.64+0x30] ;  /* 0x0000301002037981 */ /* 0x0010e2000c1e1900 */
[----:B------:R-:W-:-:S05]  /*06a0*/  IMAD.IADD R25, R5, 0x1, R0 ;  /* 0x0000000105197824 */ /* 0x000fca00078e0200 */
[----:B--2---:R-:W-:Y:S02]  /*06b0*/  ISETP.GE.U32.AND P0, PT, R25, UR4, PT ;  /* 0x0000000419007c0c */ /* 0x004fe4000bf06070 */
[----:B0-----:R-:W-:-:S04]  /*06c0*/  SHF.R.S32.HI R2, RZ, 0x1f, R25 ;  /* 0x0000001fff027819 */ /* 0x001fc80000011419 */
[----:B------:R-:W-:Y:S01]  /*06d0*/  ISETP.GE.U32.AND.EX P0, PT, R2, UR5, PT, P0 ;  /* 0x0000000502007c0c */ /* 0x000fe2000bf06100 */
[----:B------:R-:W-:Y:S01]  /*06e0*/  IMAD.MOV.U32 R0, RZ, RZ, R25 ;  /* 0x000000ffff007224 */ /* 0x000fe200078e0019 */
[----:B---3--:R1:W-:Y:S11]  /*06f0*/  ST.E desc[UR6][R8.64+0x30], R3 ;  /* 0x0000300308007985 */ /* 0x0083f6000c101906 */
[----:B------:R-:W-:Y:S05]  /*0700*/  @!P0 BRA `(.L_x_7) ;  /* 0xfffffff800788947 */ /* 0x000fea000383ffff */
.L_x_1:
[----:B------:R-:W-:Y:S05]  /*0710*/  BSYNC.RECONVERGENT B0 ;  /* 0x0000000000007941 */ /* 0x000fea0003800200 */
.L_x_0:
[----:B------:R-:W-:Y:S06]  /*0720*/  BAR.SYNC.DEFER_BLOCKING 0x0 ;  /* 0x0000000000007b1d */ /* 0x000fec0000010000 */
[----:B------:R-:W-:Y:S05]  /*0730*/  EXIT ;  /* 0x000000000000794d */ /* 0x000fea0003800000 */
.L_x_8:
[----:B------:R-:W-:-:S00]  /*0740*/  BRA `(.L_x_8) ;  /* 0xfffffffc00fc7947 */ /* 0x000fc0000383ffff */
[----:B------:R-:W-:-:S00]  /*0750*/  NOP ;  /* 0x0000000000007918 */ /* 0x000fc00000000000 */
        /* <DEDUP_REMOVED lines=10> */
.L_x_9:


//--------------------- .nv.shared.reserved.0     --------------------------
	.section	.nv.shared.reserved.0,"aw",@nobits
	.weak		__nv_reservedSMEM_offset_0_alias
	.size		__nv_reservedSMEM_offset_0_alias, 0, 64
	.other		__nv_reservedSMEM_offset_0_alias,@"STO_CUDA_RESERVED_SHARED STV_DEFAULT"
__nv_reservedSMEM_offset_0_alias:
	.zero		0
	.zero		64


//--------------------- .nv.constant0._Z16processCustomersP17strutturaCustomermPS0_Pf --------------------------
	.section	.nv.constant0._Z16processCustomersP17strutturaCustomermPS0_Pf,"a",@progbits
	.sectionflags	@""
	.align	4
.nv.constant0._Z16processCustomersP17strutturaCustomermPS0_Pf:
	.zero		928


//--------------------- SYMBOLS --------------------------

	.type		.nv.reservedSmem.offset0,@object
	.size		.nv.reservedSmem.offset0,0x4
